//
// Generated by NVIDIA NVVM Compiler
//
// Compiler Build ID: CL-36424714
// Cuda compilation tools, release 13.0, V13.0.88
// Based on NVVM 20.0.0
//

.version 9.0
.target sm_100
.address_size 64

	// .globl	_Z8multiplyPiS_S_iii
// _ZZ8multiplyPiS_S_iiiE1m has been demoted
// _ZZ8multiplyPiS_S_iiiE1n has been demoted

.visible .entry _Z8multiplyPiS_S_iii(
	.param .u64 .ptr .align 1 _Z8multiplyPiS_S_iii_param_0,
	.param .u64 .ptr .align 1 _Z8multiplyPiS_S_iii_param_1,
	.param .u64 .ptr .align 1 _Z8multiplyPiS_S_iii_param_2,
	.param .u32 _Z8multiplyPiS_S_iii_param_3,
	.param .u32 _Z8multiplyPiS_S_iii_param_4,
	.param .u32 _Z8multiplyPiS_S_iii_param_5
)
{
	.reg .pred 	%p<7>;
	.reg .b32 	%r<48>;
	.reg .b64 	%rd<13>;
	// demoted variable
	.shared .align 4 .b8 _ZZ8multiplyPiS_S_iiiE1m[16];
	// demoted variable
	.shared .align 4 .b8 _ZZ8multiplyPiS_S_iiiE1n[16];
	ld.param.u64 	%rd3, [_Z8multiplyPiS_S_iii_param_0];
	ld.param.u64 	%rd4, [_Z8multiplyPiS_S_iii_param_1];
	ld.param.u64 	%rd5, [_Z8multiplyPiS_S_iii_param_2];
	ld.param.u32 	%r18, [_Z8multiplyPiS_S_iii_param_3];
	ld.param.u32 	%r19, [_Z8multiplyPiS_S_iii_param_4];
	ld.param.u32 	%r20, [_Z8multiplyPiS_S_iii_param_5];
	mov.u32 	%r21, %ctaid.y;
	mov.u32 	%r22, %ntid.y;
	mov.u32 	%r1, %tid.y;
	mad.lo.s32 	%r2, %r21, %r22, %r1;
	mov.u32 	%r23, %ctaid.x;
	mov.u32 	%r24, %ntid.x;
	mov.u32 	%r3, %tid.x;
	mad.lo.s32 	%r4, %r23, %r24, %r3;
	setp.ge.s32 	%p1, %r2, %r20;
	setp.ge.s32 	%p2, %r4, %r19;
	or.pred  	%p3, %p2, %p1;
	@%p3 bra 	$L__BB0_6;
	setp.lt.s32 	%p4, %r19, 1;
	mov.b32 	%r47, 0;
	@%p4 bra 	$L__BB0_5;
	add.s32 	%r27, %r19, 1;
	shr.u32 	%r5, %r27, 1;
	mul.lo.s32 	%r6, %r18, %r2;
	shl.b32 	%r28, %r1, 3;
	mov.u32 	%r29, _ZZ8multiplyPiS_S_iiiE1m;
	add.s32 	%r7, %r29, %r28;
	shl.b32 	%r30, %r3, 2;
	add.s32 	%r8, %r7, %r30;
	mov.u32 	%r31, _ZZ8multiplyPiS_S_iiiE1n;
	add.s32 	%r10, %r31, %r30;
	add.s32 	%r9, %r10, %r28;
	cvta.to.global.u64 	%rd1, %rd3;
	cvta.to.global.u64 	%rd2, %rd4;
	mov.b32 	%r45, 0;
	mov.u32 	%r47, %r45;
$L__BB0_3:
	shl.b32 	%r32, %r45, 1;
	add.s32 	%r13, %r32, %r3;
	add.s32 	%r33, %r32, %r1;
	max.s32 	%r34, %r13, %r33;
	setp.ge.s32 	%p5, %r34, %r18;
	@%p5 bra 	$L__BB0_6;
	add.s32 	%r35, %r13, %r6;
	mul.wide.s32 	%rd6, %r35, 4;
	add.s64 	%rd7, %rd1, %rd6;
	ld.global.u32 	%r36, [%rd7];
	st.shared.u32 	[%r8], %r36;
	mad.lo.s32 	%r37, %r33, %r19, %r4;
	mul.wide.s32 	%rd8, %r37, 4;
	add.s64 	%rd9, %rd2, %rd8;
	ld.global.u32 	%r38, [%rd9];
	st.shared.u32 	[%r9], %r38;
	bar.sync 	0;
	ld.shared.u32 	%r39, [%r7];
	ld.shared.u32 	%r40, [%r10];
	mad.lo.s32 	%r41, %r40, %r39, %r47;
	ld.shared.u32 	%r42, [%r7+4];
	ld.shared.u32 	%r43, [%r10+8];
	mad.lo.s32 	%r47, %r43, %r42, %r41;
	bar.sync 	0;
	add.s32 	%r45, %r45, 1;
	setp.ne.s32 	%p6, %r45, %r5;
	@%p6 bra 	$L__BB0_3;
$L__BB0_5:
	mad.lo.s32 	%r44, %r19, %r2, %r4;
	cvta.to.global.u64 	%rd10, %rd5;
	mul.wide.s32 	%rd11, %r44, 4;
	add.s64 	%rd12, %rd10, %rd11;
	st.global.u32 	[%rd12], %r47;
$L__BB0_6:
	ret;

}


// ===== COMPILED SASS (sm_100) =====

	.target	sm_100

	.elftype	@"ET_EXEC"


//--------------------- .note.nv.tkinfo           --------------------------
	.section	.note.nv.tkinfo,"",@"SHT_NOTE"
	.sectionflags	@"SHF_NOTE_NV_TKINFO"
	.tkinfo
        /*0018*/ 	.word	0x00000002
        /*0030*/ 	.string	""
        /*0030*/ 	.string	"ptxas"
        /*0030*/ 	.string	"Cuda compilation tools, release 13.0, V13.0.88"
        /*0030*/ 	.string	"Build cuda_13.0.r13.0/compiler.36424714_0"
        /*0030*/ 	.string	"-arch sm_100 -m 64 "



//--------------------- .note.nv.cuinfo           --------------------------
	.section	.note.nv.cuinfo,"",@"SHT_NOTE"
	.sectionflags	@"SHF_NOTE_NV_CUINFO"
        /*0018*/ 	.short	0x0002
        /*001a*/ 	.short	0x0064
        /*001c*/ 	.short	0x0082
	.zero		2


//--------------------- .nv.info                  --------------------------
	.section	.nv.info,"",@"SHT_CUDA_INFO"
	.align	4


	//----- nvinfo : EIATTR_REGCOUNT
	.align		4
        /*0000*/ 	.byte	0x04, 0x2f
        /*0002*/ 	.short	(.L_1 - .L_0)
	.align		4
.L_0:
        /*0004*/ 	.word	index@(_Z8multiplyPiS_S_iii)
        /*0008*/ 	.word	0x00000019


	//----- nvinfo : EIATTR_FRAME_SIZE
	.align		4
.L_1:
        /*000c*/ 	.byte	0x04, 0x11
        /*000e*/ 	.short	(.L_3 - .L_2)
	.align		4
.L_2:
        /*0010*/ 	.word	index@(_Z8multiplyPiS_S_iii)
        /*0014*/ 	.word	0x00000000


	//----- nvinfo : EIATTR_MIN_STACK_SIZE
	.align		4
.L_3:
        /*0018*/ 	.byte	0x04, 0x12
        /*001a*/ 	.short	(.L_5 - .L_4)
	.align		4
.L_4:
        /*001c*/ 	.word	index@(_Z8multiplyPiS_S_iii)
        /*0020*/ 	.word	0x00000000
.L_5:


//--------------------- .nv.compat                --------------------------
	.section	.nv.compat,"",@"SHT_CUDA_COMPAT_INFO"
	.align	4
        /*0000*/ 	.byte	0x02, 0x09, 0x00, 0x00, 0x02, 0x02, 0x01, 0x00, 0x02, 0x05, 0x05, 0x00, 0x03, 0x07, 0x01, 0x01
        /*0010*/ 	.byte	0x02, 0x03, 0x00, 0x00, 0x02, 0x06, 0x01, 0x00, 0x04, 0x0b, 0x08, 0x00, 0x09, 0x00, 0x00, 0x00
        /*0020*/ 	.byte	0x00, 0x00, 0x00, 0x00


//--------------------- .nv.info._Z8multiplyPiS_S_iii --------------------------
	.section	.nv.info._Z8multiplyPiS_S_iii,"",@"SHT_CUDA_INFO"
	.sectionflags	@""
	.align	4


	//----- nvinfo : EIATTR_CUDA_API_VERSION
	.align		4
        /*0000*/ 	.byte	0x04, 0x37
        /*0002*/ 	.short	(.L_7 - .L_6)
.L_6:
        /*0004*/ 	.word	0x00000082


	//----- nvinfo : EIATTR_KPARAM_INFO
	.align		4
.L_7:
        /*0008*/ 	.byte	0x04, 0x17
        /*000a*/ 	.short	(.L_9 - .L_8)
.L_8:
        /*000c*/ 	.word	0x00000000
        /*0010*/ 	.short	0x0005
        /*0012*/ 	.short	0x0020
        /*0014*/ 	.byte	0x00, 0xf0, 0x11, 0x00


	//----- nvinfo : EIATTR_KPARAM_INFO
	.align		4
.L_9:
        /*0018*/ 	.byte	0x04, 0x17
        /*001a*/ 	.short	(.L_11 - .L_10)
.L_10:
        /*001c*/ 	.word	0x00000000
        /*0020*/ 	.short	0x0004
        /*0022*/ 	.short	0x001c
        /*0024*/ 	.byte	0x00, 0xf0, 0x11, 0x00


	//----- nvinfo : EIATTR_KPARAM_INFO
	.align		4
.L_11:
        /*0028*/ 	.byte	0x04, 0x17
        /*002a*/ 	.short	(.L_13 - .L_12)
.L_12:
        /*002c*/ 	.word	0x00000000
        /*0030*/ 	.short	0x0003
        /*0032*/ 	.short	0x0018
        /*0034*/ 	.byte	0x00, 0xf0, 0x11, 0x00


	//----- nvinfo : EIATTR_KPARAM_INFO
	.align		4
.L_13:
        /*0038*/ 	.byte	0x04, 0x17
        /*003a*/ 	.short	(.L_15 - .L_14)
.L_14:
        /*003c*/ 	.word	0x00000000
        /*0040*/ 	.short	0x0002
        /*0042*/ 	.short	0x0010
        /*0044*/ 	.byte	0x00, 0xf5, 0x21, 0x00


	//----- nvinfo : EIATTR_KPARAM_INFO
	.align		4
.L_15:
        /*0048*/ 	.byte	0x04, 0x17
        /*004a*/ 	.short	(.L_17 - .L_16)
.L_16:
        /*004c*/ 	.word	0x00000000
        /*0050*/ 	.short	0x0001
        /*0052*/ 	.short	0x0008
        /*0054*/ 	.byte	0x00, 0xf5, 0x21, 0x00


	//----- nvinfo : EIATTR_KPARAM_INFO
	.align		4
.L_17:
        /*0058*/ 	.byte	0x04, 0x17
        /*005a*/ 	.short	(.L_19 - .L_18)
.L_18:
        /*005c*/ 	.word	0x00000000
        /*0060*/ 	.short	0x0000
        /*0062*/ 	.short	0x0000
        /*0064*/ 	.byte	0x00, 0xf5, 0x21, 0x00


	//----- nvinfo : EIATTR_SPARSE_MMA_MASK
	.align		4
.L_19:
        /*0068*/ 	.byte	0x03, 0x50
        /*006a*/ 	.short	0x0000


	//----- nvinfo : EIATTR_MAXREG_COUNT
	.align		4
        /*006c*/ 	.byte	0x03, 0x1b
        /*006e*/ 	.short	0x00ff


	//----- nvinfo : EIATTR_NUM_BARRIERS
	.align		4
        /*0070*/ 	.byte	0x02, 0x4c
        /*0072*/ 	.byte	0x01
	.zero		1


	//----- nvinfo : EIATTR_MERCURY_ISA_VERSION
	.align		4
        /*0074*/ 	.byte	0x03, 0x5f
        /*0076*/ 	.short	0x0101


	//----- nvinfo : EIATTR_VRC_CTA_INIT_COUNT
	.align		4
        /*0078*/ 	.byte	0x02, 0x4a
	.zero		1
	.zero		1


	//----- nvinfo : EIATTR_EXIT_INSTR_OFFSETS
	.align		4
        /*007c*/ 	.byte	0x04, 0x1c
        /*007e*/ 	.short	(.L_21 - .L_20)


	//   ....[0]....
.L_20:
        /*0080*/ 	.word	0x000000d0


	//   ....[1]....
        /*0084*/ 	.word	0x00000270


	//   ....[2]....
        /*0088*/ 	.word	0x000003f0


	//----- nvinfo : EIATTR_CBANK_PARAM_SIZE
	.align		4
.L_21:
        /*008c*/ 	.byte	0x03, 0x19
        /*008e*/ 	.short	0x0024


	//----- nvinfo : EIATTR_PARAM_CBANK
	.align		4
        /*0090*/ 	.byte	0x04, 0x0a
        /*0092*/ 	.short	(.L_23 - .L_22)
	.align		4
.L_22:
        /*0094*/ 	.word	index@(.nv.constant0._Z8multiplyPiS_S_iii)
        /*0098*/ 	.short	0x0380
        /*009a*/ 	.short	0x0024


	//----- nvinfo : EIATTR_SW_WAR
	.align		4
.L_23:
        /*009c*/ 	.byte	0x04, 0x36
        /*009e*/ 	.short	(.L_25 - .L_24)
.L_24:
        /*00a0*/ 	.word	0x00000008
.L_25:


//--------------------- .nv.callgraph             --------------------------
	.section	.nv.callgraph,"",@"SHT_CUDA_CALLGRAPH"
	.align	4
	.sectionentsize	8
	.align		4
        /*0000*/ 	.word	0x00000000
	.align		4
        /*0004*/ 	.word	0xffffffff
	.align		4
        /*0008*/ 	.word	0x00000000
	.align		4
        /*000c*/ 	.word	0xfffffffe
	.align		4
        /*0010*/ 	.word	0x00000000
	.align		4
        /*0014*/ 	.word	0xfffffffd
	.align		4
        /*0018*/ 	.word	0x00000000
	.align		4
        /*001c*/ 	.word	0xfffffffc


//--------------------- .text._Z8multiplyPiS_S_iii --------------------------
	.section	.text._Z8multiplyPiS_S_iii,"ax",@progbits
	.align	128
        .global         _Z8multiplyPiS_S_iii
        .type           _Z8multiplyPiS_S_iii,@function
        .size           _Z8multiplyPiS_S_iii,(.L_x_3 - _Z8multiplyPiS_S_iii)
        .other          _Z8multiplyPiS_S_iii,@"STO_CUDA_ENTRY STV_DEFAULT"
_Z8multiplyPiS_S_iii:
.text._Z8multiplyPiS_S_iii:
[----:B------:R-:W-:Y:S01]  /*0000*/  LDC R1, c[0x0][0x37c] ;  /* 0x0000df00ff017b82 */ /* 0x000fe20000000800 */
[----:B------:R-:W0:Y:S07]  /*0010*/  S2R R14, SR_TID.Y ;  /* 0x00000000000e7919 */ /* 0x000e2e0000002200 */
[----:B------:R-:W0:Y:S01]  /*0020*/  S2UR UR4, SR_CTAID.Y ;  /* 0x00000000000479c3 */ /* 0x000e220000002600 */
[----:B------:R-:W1:Y:S01]  /*0030*/  LDCU UR6, c[0x0][0x3a0] ;  /* 0x00007400ff0677ac */ /* 0x000e620008000800 */
[----:B------:R-:W2:Y:S01]  /*0040*/  S2R R12, SR_TID.X ;  /* 0x00000000000c7919 */ /* 0x000ea20000002100 */
[----:B------:R-:W3:Y:S05]  /*0050*/  LDCU UR8, c[0x0][0x39c] ;  /* 0x00007380ff0877ac */ /* 0x000eea0008000800 */
[----:B------:R-:W0:Y:S08]  /*0060*/  LDC R3, c[0x0][0x364] ;  /* 0x0000d900ff037b82 */ /* 0x000e300000000800 */
[----:B------:R-:W2:Y:S08]  /*0070*/  S2UR UR5, SR_CTAID.X ;  /* 0x00000000000579c3 */ /* 0x000eb00000002500 */
[----:B------:R-:W2:Y:S01]  /*0080*/  LDC R15, c[0x0][0x360] ;  /* 0x0000d800ff0f7b82 */ /* 0x000ea20000000800 */
[----:B0-----:R-:W-:-:S05]  /*0090*/  IMAD R0, R3, UR4, R14 ;  /* 0x0000000403007c24 */ /* 0x001fca000f8e020e */
[----:B-1----:R-:W-:Y:S01]  /*00a0*/  ISETP.GE.AND P0, PT, R0, UR6, PT ;  /* 0x0000000600007c0c */ /* 0x002fe2000bf06270 */
[----:B--2---:R-:W-:-:S05]  /*00b0*/  IMAD R15, R15, UR5, R12 ;  /* 0x000000050f0f7c24 */ /* 0x004fca000f8e020c */
[----:B---3--:R-:W-:-:S13]  /*00c0*/  ISETP.GE.OR P0, PT, R15, UR8, P0 ;  /* 0x000000080f007c0c */ /* 0x008fda0008706670 */
[----:B------:R-:W-:Y:S05]  /*00d0*/  @P0 EXIT ;  /* 0x000000000000094d */ /* 0x000fea0003800000 */
[----:B------:R-:W-:Y:S01]  /*00e0*/  UISETP.GE.AND UP0, UPT, UR8, 0x1, UPT ;  /* 0x000000010800788c */ /* 0x000fe2000bf06270 */
[----:B------:R-:W-:Y:S01]  /*00f0*/  HFMA2 R13, -RZ, RZ, 0, 0 ;  /* 0x00000000ff0d7431 */ /* 0x000fe200000001ff */
[----:B------:R-:W0:Y:S07]  /*0100*/  LDCU.64 UR10, c[0x0][0x358] ;  /* 0x00006b00ff0a77ac */ /* 0x000e2e0008000a00 */
[----:B------:R-:W-:Y:S05]  /*0110*/  BRA.U !UP0, `(.L_x_0) ;  /* 0x0000000108a47547 */ /* 0x000fea000b800000 */
[----:B------:R-:W1:Y:S01]  /*0120*/  S2UR UR7, SR_CgaCtaId ;  /* 0x00000000000779c3 */ /* 0x000e620000008800 */
[----:B------:R-:W-:Y:S01]  /*0130*/  UMOV UR5, 0x400 ;  /* 0x0000040000057882 */ /* 0x000fe20000000000 */
[----:B------:R-:W-:Y:S01]  /*0140*/  UIADD3 UR4, UPT, UPT, UR8, 0x1, URZ ;  /* 0x0000000108047890 */ /* 0x000fe2000fffe0ff */
[----:B------:R-:W-:Y:S01]  /*0150*/  MOV R21, RZ ;  /* 0x000000ff00157202 */ /* 0x000fe20000000f00 */
[----:B------:R-:W-:Y:S01]  /*0160*/  UIADD3 UR6, UPT, UPT, UR5, 0x10, URZ ;  /* 0x0000001005067890 */ /* 0x000fe2000fffe0ff */
[----:B------:R-:W-:Y:S01]  /*0170*/  MOV R13, RZ ;  /* 0x000000ff000d7202 */ /* 0x000fe20000000f00 */
[----:B------:R-:W2:Y:S02]  /*0180*/  LDCU UR9, c[0x0][0x39c] ;  /* 0x00007380ff0977ac */ /* 0x000ea40008000800 */
[----:B------:R-:W3:Y:S01]  /*0190*/  LDC.64 R4, c[0x0][0x380] ;  /* 0x0000e000ff047b82 */ /* 0x000ee20000000a00 */
[----:B------:R-:W4:Y:S01]  /*01a0*/  LDCU UR12, c[0x0][0x398] ;  /* 0x00007300ff0c77ac */ /* 0x000f220008000800 */
[----:B------:R-:W-:-:S06]  /*01b0*/  USHF.R.U32.HI UR4, URZ, 0x1, UR4 ;  /* 0x00000001ff047899 */ /* 0x000fcc0008011604 */
[----:B------:R-:W0:Y:S01]  /*01c0*/  LDC.64 R2, c[0x0][0x388] ;  /* 0x0000e200ff027b82 */ /* 0x000e220000000a00 */
[----:B-1----:R-:W-:Y:S02]  /*01d0*/  ULEA UR5, UR7, UR5, 0x18 ;  /* 0x0000000507057291 */ /* 0x002fe4000f8ec0ff */
[----:B------:R-:W-:-:S04]  /*01e0*/  ULEA UR6, UR7, UR6, 0x18 ;  /* 0x0000000607067291 */ /* 0x000fc8000f8ec0ff */
[----:B------:R-:W-:Y:S02]  /*01f0*/  LEA R17, R14, UR5, 0x3 ;  /* 0x000000050e117c11 */ /* 0x000fe4000f8e18ff */
[----:B------:R-:W-:-:S03]  /*0200*/  LEA R19, R12, UR6, 0x2 ;  /* 0x000000060c137c11 */ /* 0x000fc6000f8e10ff */
[----:B------:R-:W-:Y:S01]  /*0210*/  IMAD R16, R12, 0x4, R17 ;  /* 0x000000040c107824 */ /* 0x000fe200078e0211 */
[----:B--2-4-:R-:W-:-:S07]  /*0220*/  LEA R18, R14, R19, 0x3 ;  /* 0x000000130e127211 */ /* 0x014fce00078e18ff */
.L_x_1:
[C---:B------:R-:W-:Y:S01]  /*0230*/  IMAD R9, R21.reuse, 0x2, R12 ;  /* 0x0000000215097824 */ /* 0x040fe200078e020c */
[----:B------:R-:W-:-:S04]  /*0240*/  LEA R6, R21, R14, 0x1 ;  /* 0x0000000e15067211 */ /* 0x000fc800078e08ff */
[----:B------:R-:W-:-:S04]  /*0250*/  VIMNMX R7, PT, PT, R9, R6, !PT ;  /* 0x0000000609077248 */ /* 0x000fc80007fe0100 */
[----:B------:R-:W-:-:S13]  /*0260*/  ISETP.GE.AND P0, PT, R7, UR12, PT ;  /* 0x0000000c07007c0c */ /* 0x000fda000bf06270 */
[----:B0-----:R-:W-:Y:S05]  /*0270*/  @P0 EXIT ;  /* 0x000000000000094d */ /* 0x001fea0003800000 */
[----:B------:R-:W-:Y:S01]  /*0280*/  UMOV UR8, UR9 ;  /* 0x0000000900087c82 */ /* 0x000fe20008000000 */
[----:B------:R-:W-:Y:S02]  /*0290*/  IMAD R9, R0, UR12, R9 ;  /* 0x0000000c00097c24 */ /* 0x000fe4000f8e0209 */
[----:B------:R-:W-:Y:S02]  /*02a0*/  IMAD R7, R6, UR8, R15 ;  /* 0x0000000806077c24 */ /* 0x000fe4000f8e020f */
[----:B---3--:R-:W-:-:S04]  /*02b0*/  IMAD.WIDE R8, R9, 0x4, R4 ;  /* 0x0000000409087825 */ /* 0x008fc800078e0204 */
[----:B------:R-:W-:Y:S02]  /*02c0*/  IMAD.WIDE R6, R7, 0x4, R2 ;  /* 0x0000000407067825 */ /* 0x000fe400078e0202 */
[----:B------:R-:W2:Y:S04]  /*02d0*/  LDG.E R9, desc[UR10][R8.64] ;  /* 0x0000000a08097981 */ /* 0x000ea8000c1e1900 */
[----:B------:R-:W3:Y:S01]  /*02e0*/  LDG.E R7, desc[UR10][R6.64] ;  /* 0x0000000a06077981 */ /* 0x000ee2000c1e1900 */
[----:B------:R-:W-:-:S04]  /*02f0*/  IADD3 R21, PT, PT, R21, 0x1, RZ ;  /* 0x0000000115157810 */ /* 0x000fc80007ffe0ff */
[----:B------:R-:W-:Y:S01]  /*0300*/  ISETP.NE.AND P0, PT, R21, UR4, PT ;  /* 0x0000000415007c0c */ /* 0x000fe2000bf05270 */
[----:B--2---:R-:W-:Y:S04]  /*0310*/  STS [R16], R9 ;  /* 0x0000000910007388 */ /* 0x004fe80000000800 */
[----:B---3--:R-:W-:Y:S01]  /*0320*/  STS [R18], R7 ;  /* 0x0000000712007388 */ /* 0x008fe20000000800 */
[----:B------:R-:W-:Y:S06]  /*0330*/  BAR.SYNC.DEFER_BLOCKING 0x0 ;  /* 0x0000000000007b1d */ /* 0x000fec0000010000 */
[----:B------:R-:W-:Y:S04]  /*0340*/  LDS R20, [R19] ;  /* 0x0000000013147984 */ /* 0x000fe80000000800 */
[----:B------:R-:W0:Y:S04]  /*0350*/  LDS.64 R10, [R17] ;  /* 0x00000000110a7984 */ /* 0x000e280000000a00 */
[----:B------:R-:W1:Y:S01]  /*0360*/  LDS R22, [R19+0x8] ;  /* 0x0000080013167984 */ /* 0x000e620000000800 */
[----:B0-----:R-:W-:-:S04]  /*0370*/  IMAD R10, R10, R20, R13 ;  /* 0x000000140a0a7224 */ /* 0x001fc800078e020d */
[----:B-1----:R-:W-:Y:S01]  /*0380*/  IMAD R13, R22, R11, R10 ;  /* 0x0000000b160d7224 */ /* 0x002fe200078e020a */
[----:B------:R-:W-:Y:S06]  /*0390*/  BAR.SYNC.DEFER_BLOCKING 0x0 ;  /* 0x0000000000007b1d */ /* 0x000fec0000010000 */
[----:B------:R-:W-:Y:S05]  /*03a0*/  @P0 BRA `(.L_x_1) ;  /* 0xfffffffc00a00947 */ /* 0x000fea000383ffff */
.L_x_0:
[----:B------:R-:W1:Y:S01]  /*03b0*/  LDC.64 R2, c[0x0][0x390] ;  /* 0x0000e400ff027b82 */ /* 0x000e620000000a00 */
[----:B------:R-:W-:-:S04]  /*03c0*/  IMAD R15, R0, UR8, R15 ;  /* 0x00000008000f7c24 */ /* 0x000fc8000f8e020f */
[----:B-1----:R-:W-:-:S05]  /*03d0*/  IMAD.WIDE R2, R15, 0x4, R2 ;  /* 0x000000040f027825 */ /* 0x002fca00078e0202 */
[----:B0-----:R-:W-:Y:S01]  /*03e0*/  STG.E desc[UR10][R2.64], R13 ;  /* 0x0000000d02007986 */ /* 0x001fe2000c10190a */
[----:B------:R-:W-:Y:S05]  /*03f0*/  EXIT ;  /* 0x000000000000794d */ /* 0x000fea0003800000 */
.L_x_2:
[----:B------:R-:W-:-:S00]  /*0400*/  BRA `(.L_x_2) ;  /* 0xfffffffc00fc7947 */ /* 0x000fc0000383ffff */
[----:B------:R-:W-:-:S00]  /*0410*/  NOP ;  /* 0x0000000000007918 */ /* 0x000fc00000000000 */
        /* <DEDUP_REMOVED lines=14> */
.L_x_3:


//--------------------- .nv.shared._Z8multiplyPiS_S_iii --------------------------
	.section	.nv.shared._Z8multiplyPiS_S_iii,"aw",@nobits
	.sectionflags	@""
	.align	4
.nv.shared._Z8multiplyPiS_S_iii:
	.zero		1056


//--------------------- .nv.shared.reserved.0     --------------------------
	.section	.nv.shared.reserved.0,"aw",@nobits
	.weak		__nv_reservedSMEM_offset_0_alias
	.size		__nv_reservedSMEM_offset_0_alias, 0, 64
	.other		__nv_reservedSMEM_offset_0_alias,@"STO_CUDA_RESERVED_SHARED STV_DEFAULT"
__nv_reservedSMEM_offset_0_alias:
	.zero		0
	.zero		64


//--------------------- .nv.constant0._Z8multiplyPiS_S_iii --------------------------
	.section	.nv.constant0._Z8multiplyPiS_S_iii,"a",@progbits
	.sectionflags	@""
	.align	4
.nv.constant0._Z8multiplyPiS_S_iii:
	.zero		932


//--------------------- SYMBOLS --------------------------

	.type		.nv.reservedSmem.offset0,@object
	.size		.nv.reservedSmem.offset0,0x4
	.type		.nv.reservedSmem.cap,@object
	.size		.nv.reservedSmem.cap,0x4
